	.headerflags	@"EF_CUDA_TEXMODE_UNIFIED EF_CUDA_64BIT_ADDRESS EF_CUDA_ACCELERATORS EF_CUDA_SM90 EF_CUDA_VIRTUAL_SM(EF_CUDA_SM90)"
	.elftype	@"ET_EXEC"


//--------------------- .nv.info                  --------------------------
	.section	.nv.info,"",@"SHT_CUDA_INFO"
	.align	4


	//----- nvinfo : EIATTR_REGCOUNT
	.align		4
        /*0000*/ 	.byte	0x04, 0x2f
        /*0002*/ 	.short	(.L_1 - .L_0)
	.align		4
.L_0:
        /*0004*/ 	.word	index@(triton_poi_fused_max_pool2d_with_indices_9)
        /*0008*/ 	.word	0x00000028


	//----- nvinfo : EIATTR_MIN_STACK_SIZE
	.align		4
.L_1:
        /*000c*/ 	.byte	0x04, 0x12
        /*000e*/ 	.short	(.L_3 - .L_2)
	.align		4
.L_2:
        /*0010*/ 	.word	index@(triton_poi_fused_max_pool2d_with_indices_9)
        /*0014*/ 	.word	0x00000000


	//----- nvinfo : EIATTR_FRAME_SIZE
	.align		4
.L_3:
        /*0018*/ 	.byte	0x04, 0x11
        /*001a*/ 	.short	(.L_5 - .L_4)
	.align		4
.L_4:
        /*001c*/ 	.word	index@(triton_poi_fused_max_pool2d_with_indices_9)
        /*0020*/ 	.word	0x00000000


	//----- nvinfo : EIATTR_MIN_STACK_SIZE
	.align		4
.L_5:
        /*0024*/ 	.byte	0x04, 0x12
        /*0026*/ 	.short	(.L_7 - .L_6)
	.align		4
.L_6:
        /*0028*/ 	.word	index@(triton_poi_fused_max_pool2d_with_indices_9)
        /*002c*/ 	.word	0x00000000
.L_7:


//--------------------- .nv.info.triton_poi_fused_max_pool2d_with_indices_9 --------------------------
	.section	.nv.info.triton_poi_fused_max_pool2d_with_indices_9,"",@"SHT_CUDA_INFO"
	.sectionflags	@""
	.align	4


	//----- nvinfo : EIATTR_CUDA_API_VERSION
	.align		4
        /*0000*/ 	.byte	0x04, 0x37
        /*0002*/ 	.short	(.L_9 - .L_8)
.L_8:
        /*0004*/ 	.word	0x0000007c


	//----- nvinfo : EIATTR_KPARAM_INFO
	.align		4
.L_9:
        /*0008*/ 	.byte	0x04, 0x17
        /*000a*/ 	.short	(.L_11 - .L_10)
.L_10:
        /*000c*/ 	.word	0x00000000
        /*0010*/ 	.short	0x0003
        /*0012*/ 	.short	0x0018
        /*0014*/ 	.byte	0x00, 0xf0, 0x11, 0x00


	//----- nvinfo : EIATTR_KPARAM_INFO
	.align		4
.L_11:
        /*0018*/ 	.byte	0x04, 0x17
        /*001a*/ 	.short	(.L_13 - .L_12)
.L_12:
        /*001c*/ 	.word	0x00000000
        /*0020*/ 	.short	0x0002
        /*0022*/ 	.short	0x0010
        /*0024*/ 	.byte	0x00, 0xf4, 0x21, 0x00


	//----- nvinfo : EIATTR_KPARAM_INFO
	.align		4
.L_13:
        /*0028*/ 	.byte	0x04, 0x17
        /*002a*/ 	.short	(.L_15 - .L_14)
.L_14:
        /*002c*/ 	.word	0x00000000
        /*0030*/ 	.short	0x0001
        /*0032*/ 	.short	0x0008
        /*0034*/ 	.byte	0x00, 0xf4, 0x21, 0x00


	//----- nvinfo : EIATTR_KPARAM_INFO
	.align		4
.L_15:
        /*0038*/ 	.byte	0x04, 0x17
        /*003a*/ 	.short	(.L_17 - .L_16)
.L_16:
        /*003c*/ 	.word	0x00000000
        /*0040*/ 	.short	0x0000
        /*0042*/ 	.short	0x0000
        /*0044*/ 	.byte	0x00, 0xf4, 0x21, 0x00


	//----- nvinfo : EIATTR_SPARSE_MMA_MASK
	.align		4
.L_17:
        /*0048*/ 	.byte	0x03, 0x50
        /*004a*/ 	.short	0x0000


	//----- nvinfo : EIATTR_MAXREG_COUNT
	.align		4
        /*004c*/ 	.byte	0x03, 0x1b
        /*004e*/ 	.short	0x00ff


	//----- nvinfo : EIATTR_EXIT_INSTR_OFFSETS
	.align		4
        /*0050*/ 	.byte	0x04, 0x1c
        /*0052*/ 	.short	(.L_19 - .L_18)


	//   ....[0]....
.L_18:
        /*0054*/ 	.word	0x00000ff0


	//----- nvinfo : EIATTR_REQNTID
	.align		4
.L_19:
        /*0058*/ 	.byte	0x04, 0x10
        /*005a*/ 	.short	(.L_21 - .L_20)
.L_20:
        /*005c*/ 	.word	0x00000080
        /*0060*/ 	.word	0x00000001
        /*0064*/ 	.word	0x00000001


	//----- nvinfo : EIATTR_CBANK_PARAM_SIZE
	.align		4
.L_21:
        /*0068*/ 	.byte	0x03, 0x19
        /*006a*/ 	.short	0x001c


	//----- nvinfo : EIATTR_PARAM_CBANK
	.align		4
        /*006c*/ 	.byte	0x04, 0x0a
        /*006e*/ 	.short	(.L_23 - .L_22)
	.align		4
.L_22:
        /*0070*/ 	.word	index@(.nv.constant0.triton_poi_fused_max_pool2d_with_indices_9)
        /*0074*/ 	.short	0x0210
        /*0076*/ 	.short	0x001c


	//----- nvinfo : EIATTR_SW_WAR
	.align		4
.L_23:
        /*0078*/ 	.byte	0x04, 0x36
        /*007a*/ 	.short	(.L_25 - .L_24)
.L_24:
        /*007c*/ 	.word	0x00000008
.L_25:


//--------------------- .nv.callgraph             --------------------------
	.section	.nv.callgraph,"",@"SHT_CUDA_CALLGRAPH"
	.align	4
	.sectionentsize	8
	.align		4
        /*0000*/ 	.word	0x00000000
	.align		4
        /*0004*/ 	.word	0xffffffff
	.align		4
        /*0008*/ 	.word	0x00000000
	.align		4
        /*000c*/ 	.word	0xfffffffe
	.align		4
        /*0010*/ 	.word	0x00000000
	.align		4
        /*0014*/ 	.word	0xfffffffd
	.align		4
        /*0018*/ 	.word	0x00000000
	.align		4
        /*001c*/ 	.word	0xfffffffc


//--------------------- .text.triton_poi_fused_max_pool2d_with_indices_9 --------------------------
	.section	.text.triton_poi_fused_max_pool2d_with_indices_9,"ax",@progbits
	.sectionflags	@"SHF_BARRIERS=1"
	.align	128
        .global         triton_poi_fused_max_pool2d_with_indices_9
        .type           triton_poi_fused_max_pool2d_with_indices_9,@function
        .size           triton_poi_fused_max_pool2d_with_indices_9,(.L_x_1 - triton_poi_fused_max_pool2d_with_indices_9)
        .other          triton_poi_fused_max_pool2d_with_indices_9,@"STO_CUDA_ENTRY STV_DEFAULT"
triton_poi_fused_max_pool2d_with_indices_9:
.text.triton_poi_fused_max_pool2d_with_indices_9:
[----:B------:R-:W-:Y:S01]  /*0000*/  LDC R1, c[0x0][0x28] ;  /* 0x00000a00ff017b82 */ /* 0x000fe20000000800 */
[----:B------:R-:W1:Y:S07]  /*0010*/  S2R R0, SR_TID.X ;  /* 0x0000000000007919 */ /* 0x000e6e0000002100 */
[----:B------:R-:W2:Y:S01]  /*0020*/  LDC.64 R6, c[0x0][0x210] ;  /* 0x00008400ff067b82 */ /* 0x000ea20000000a00 */
[----:B------:R-:W-:Y:S01]  /*0030*/  ULDC.64 UR4, c[0x0][0x210] ;  /* 0x0000840000047ab9 */ /* 0x000fe20000000a00 */
[----:B------:R-:W-:Y:S01]  /*0040*/  ULDC.64 UR6, c[0x0][0x208] ;  /* 0x0000820000067ab9 */ /* 0x000fe20000000a00 */
[----:B------:R-:W3:Y:S01]  /*0050*/  S2R R4, SR_CTAID.X ;  /* 0x0000000000047919 */ /* 0x000ee20000002500 */
[----:B------:R-:W-:Y:S01]  /*0060*/  ULDC.64 UR8, c[0x0][0x220] ;  /* 0x0000880000087ab9 */ /* 0x000fe20000000a00 */
[----:B-1----:R-:W-:-:S02]  /*0070*/  IMAD.SHL.U32 R24, R0, 0x8, RZ ;  /* 0x0000000800187824 */ /* 0x002fc400078e00ff */
[----:B---3--:R-:W-:-:S03]  /*0080*/  IMAD.SHL.U32 R3, R4, 0x400, RZ ;  /* 0x0000040004037824 */ /* 0x008fc600078e00ff */
[----:B------:R-:W-:Y:S02]  /*0090*/  LOP3.LUT R24, R24, 0x3f8, RZ, 0xc0, !PT ;  /* 0x000003f818187812 */ /* 0x000fe400078ec0ff */
[----:B------:R-:W-:Y:S02]  /*00a0*/  SHF.R.S32.HI R23, RZ, 0x15, R4 ;  /* 0x00000015ff177819 */ /* 0x000fe40000011404 */
[----:B------:R-:W-:Y:S02]  /*00b0*/  LOP3.LUT R2, R3, R24, RZ, 0xfc, !PT ;  /* 0x0000001803027212 */ /* 0x000fe400078efcff */
[----:B------:R-:W-:Y:S02]  /*00c0*/  SGXT R23, R23, 0x1 ;  /* 0x000000011717781a */ /* 0x000fe40000000200 */
[----:B------:R-:W-:Y:S02]  /*00d0*/  SHF.R.S32.HI R5, RZ, 0x1f, R2 ;  /* 0x0000001fff057819 */ /* 0x000fe40000011402 */
[----:B------:R-:W-:-:S02]  /*00e0*/  LEA.HI R9, R23, R2, RZ, 0xb ;  /* 0x0000000217097211 */ /* 0x000fc400078f58ff */
[----:B------:R-:W-:-:S03]  /*00f0*/  LEA.HI R5, R5, R2, RZ, 0x6 ;  /* 0x0000000205057211 */ /* 0x000fc600078f30ff */
[----:B------:R-:W-:Y:S01]  /*0100*/  IMAD.SHL.U32 R10, R9, 0x4, RZ ;  /* 0x00000004090a7824 */ /* 0x000fe200078e00ff */
[----:B------:R-:W-:Y:S02]  /*0110*/  SHF.R.S32.HI R4, RZ, 0x6, R5 ;  /* 0x00000006ff047819 */ /* 0x000fe40000011405 */
[----:B------:R-:W-:Y:S02]  /*0120*/  LOP3.LUT R29, R5, 0xffffffc0, RZ, 0xc0, !PT ;  /* 0xffffffc0051d7812 */ /* 0x000fe400078ec0ff */
[----:B------:R-:W-:Y:S02]  /*0130*/  LEA.HI R8, R4, R4, RZ, 0x5 ;  /* 0x0000000404087211 */ /* 0x000fe400078f28ff */
[----:B------:R-:W-:Y:S01]  /*0140*/  LOP3.LUT R10, R10, 0xffffe000, RZ, 0xc0, !PT ;  /* 0xffffe0000a0a7812 */ /* 0x000fe200078ec0ff */
[----:B------:R-:W-:Y:S01]  /*0150*/  IMAD.IADD R29, R2, 0x1, -R29 ;  /* 0x00000001021d7824 */ /* 0x000fe200078e0a1d */
[----:B------:R-:W-:-:S05]  /*0160*/  LOP3.LUT R9, R8, 0x1ffffe0, RZ, 0xc0, !PT ;  /* 0x01ffffe008097812 */ /* 0x000fca00078ec0ff */
[----:B------:R-:W-:-:S04]  /*0170*/  IMAD.IADD R9, R4, 0x1, -R9 ;  /* 0x0000000104097824 */ /* 0x000fc800078e0a09 */
[----:B------:R-:W-:-:S04]  /*0180*/  IMAD R34, R9, 0x80, R10 ;  /* 0x0000008009227824 */ /* 0x000fc800078e020a */
[--C-:B------:R-:W-:Y:S01]  /*0190*/  IMAD.IADD R17, R29, 0x1, R34.reuse ;  /* 0x000000011d117824 */ /* 0x100fe200078e0222 */
[----:B------:R-:W-:Y:S02]  /*01a0*/  SHF.R.S32.HI R26, RZ, 0x1f, R34 ;  /* 0x0000001fff1a7819 */ /* 0x000fe40000011422 */
[----:B------:R-:W-:Y:S01]  /*01b0*/  IADD3 R4, P0, R29, R34, RZ ;  /* 0x000000221d047210 */ /* 0x000fe20007f1e0ff */
[----:B--2---:R-:W-:-:S03]  /*01c0*/  IMAD.WIDE R16, R17, 0x4, R6 ;  /* 0x0000000411107825 */ /* 0x004fc600078e0206 */
[----:B------:R-:W-:Y:S02]  /*01d0*/  LEA.HI.X.SX32 R5, R29, R26, 0x1, P0 ;  /* 0x0000001a1d057211 */ /* 0x000fe400000f0eff */
[C---:B------:R-:W-:Y:S01]  /*01e0*/  LEA R12, P0, R4.reuse, UR4, 0x2 ;  /* 0x00000004040c7c11 */ /* 0x040fe2000f8010ff */
[----:B------:R-:W2:Y:S03]  /*01f0*/  LDG.E.128 R16, desc[UR6][R16.64] ;  /* 0x0000000610107981 */ /* 0x000ea6000c1e1d00 */
[----:B------:R-:W-:Y:S01]  /*0200*/  LEA.HI.X R13, R4, UR5, R5, 0x2, P0 ;  /* 0x00000005040d7c11 */ /* 0x000fe200080f1405 */
[----:B------:R-:W-:-:S05]  /*0210*/  VIADD R22, R34, 0x1000 ;  /* 0x0000100022167836 */ /* 0x000fca0000000000 */
[----:B------:R-:W2:Y:S01]  /*0220*/  LDG.E.128 R12, desc[UR6][R12.64+0x100] ;  /* 0x000100060c0c7981 */ /* 0x000ea2000c1e1d00 */
[----:B------:R-:W-:-:S04]  /*0230*/  IMAD.IADD R9, R29, 0x1, R22 ;  /* 0x000000011d097824 */ /* 0x000fc800078e0216 */
[----:B------:R-:W-:-:S06]  /*0240*/  IMAD.WIDE R8, R9, 0x4, R6 ;  /* 0x0000000409087825 */ /* 0x000fcc00078e0206 */
[----:B------:R-:W3:Y:S01]  /*0250*/  LDG.E.128 R8, desc[UR6][R8.64] ;  /* 0x0000000608087981 */ /* 0x000ee2000c1e1d00 */
[----:B------:R-:W-:-:S04]  /*0260*/  LOP3.LUT R24, R3, 0x4, R24, 0xfe, !PT ;  /* 0x0000000403187812 */ /* 0x000fc800078efe18 */
[----:B------:R-:W-:-:S04]  /*0270*/  LEA.HI R23, R23, R24, RZ, 0x6 ;  /* 0x0000001817177211 */ /* 0x000fc800078f30ff */
[----:B------:R-:W-:-:S05]  /*0280*/  LOP3.LUT R25, R23, 0xffffffc0, RZ, 0xc0, !PT ;  /* 0xffffffc017197812 */ /* 0x000fca00078ec0ff */
[----:B------:R-:W-:Y:S02]  /*0290*/  IMAD.IADD R25, R24, 0x1, -R25 ;  /* 0x0000000118197824 */ /* 0x000fe400078e0a19 */
[----:B------:R-:W-:Y:S01]  /*02a0*/  VIADD R30, R34, 0x1040 ;  /* 0x00001040221e7836 */ /* 0x000fe20000000000 */
[----:B--2---:R-:W-:Y:S02]  /*02b0*/  FSETP.GT.AND P5, PT, R15, R19, PT ;  /* 0x000000130f00720b */ /* 0x004fe40003fa4000 */
[----:B------:R-:W-:Y:S02]  /*02c0*/  FSETP.GT.AND P2, PT, R14, R18, PT ;  /* 0x000000120e00720b */ /* 0x000fe40003f44000 */
[----:B------:R-:W-:Y:S02]  /*02d0*/  FSETP.GT.AND P3, PT, R12, R16, PT ;  /* 0x000000100c00720b */ /* 0x000fe40003f64000 */
[----:B------:R-:W-:Y:S02]  /*02e0*/  FSETP.GT.AND P4, PT, R13, R17, PT ;  /* 0x000000110d00720b */ /* 0x000fe40003f84000 */
[----:B------:R-:W-:-:S02]  /*02f0*/  FSETP.NAN.AND P1, PT, R15, R15, PT ;  /* 0x0000000f0f00720b */ /* 0x000fc40003f28000 */
[----:B------:R-:W-:-:S03]  /*0300*/  FSETP.NAN.AND P0, PT, R14, R14, PT ;  /* 0x0000000e0e00720b */ /* 0x000fc60003f08000 */
[----:B------:R-:W-:Y:S02]  /*0310*/  @!P5 SEL R15, R15, R19, P1 ;  /* 0x000000130f0fd207 */ /* 0x000fe40000800000 */
[----:B------:R-:W-:Y:S02]  /*0320*/  @!P2 SEL R14, R14, R18, P0 ;  /* 0x000000120e0ea207 */ /* 0x000fe40000000000 */
[----:B---3--:R-:W-:Y:S02]  /*0330*/  FSETP.NAN.AND P1, PT, R8, R8, PT ;  /* 0x000000080800720b */ /* 0x008fe40003f28000 */
[----:B------:R-:W-:Y:S02]  /*0340*/  FSETP.NAN.AND P0, PT, R12, R12, PT ;  /* 0x0000000c0c00720b */ /* 0x000fe40003f08000 */
[----:B------:R-:W-:Y:S02]  /*0350*/  P2R R5, PR, RZ, 0x4 ;  /* 0x00000004ff057803 */ /* 0x000fe40000000000 */
[----:B------:R-:W-:-:S02]  /*0360*/  FSETP.NAN.AND P2, PT, R13, R13, PT ;  /* 0x0000000d0d00720b */ /* 0x000fc40003f48000 */
[----:B------:R-:W-:Y:S02]  /*0370*/  @!P3 SEL R12, R12, R16, P0 ;  /* 0x000000100c0cb207 */ /* 0x000fe40000000000 */
[----:B------:R-:W-:Y:S02]  /*0380*/  FSETP.NAN.AND P0, PT, R9, R9, PT ;  /* 0x000000090900720b */ /* 0x000fe40003f08000 */
[----:B------:R-:W-:Y:S02]  /*0390*/  @!P4 SEL R13, R13, R17, P2 ;  /* 0x000000110d0dc207 */ /* 0x000fe40001000000 */
[----:B------:R-:W-:-:S04]  /*03a0*/  FSETP.GEU.AND P2, PT, R12, R8, PT ;  /* 0x000000080c00720b */ /* 0x000fc80003f4e000 */
[----:B------:R-:W-:Y:S02]  /*03b0*/  P2R R23, PR, RZ, 0x4 ;  /* 0x00000004ff177803 */ /* 0x000fe40000000000 */
[----:B------:R-:W-:Y:S02]  /*03c0*/  @!P1 SEL R8, R8, R12, !P2 ;  /* 0x0000000c08089207 */ /* 0x000fe40005000000 */
[----:B------:R-:W-:-:S04]  /*03d0*/  FSETP.GEU.AND P2, PT, R13, R9, PT ;  /* 0x000000090d00720b */ /* 0x000fc80003f4e000 */
[----:B------:R-:W-:Y:S02]  /*03e0*/  @!P0 SEL R9, R9, R13, !P2 ;  /* 0x0000000d09098207 */ /* 0x000fe40005000000 */
[----:B------:R-:W-:-:S04]  /*03f0*/  IADD3 R12, P0, R25, R34, RZ ;  /* 0x00000022190c7210 */ /* 0x000fc80007f1e0ff */
[----:B------:R-:W-:Y:S02]  /*0400*/  LEA.HI.X.SX32 R13, R25, R26, 0x1, P0 ;  /* 0x0000001a190d7211 */ /* 0x000fe400000f0eff */
[----:B------:R-:W-:-:S04]  /*0410*/  LEA R36, P0, R12, UR4, 0x2 ;  /* 0x000000040c247c11 */ /* 0x000fc8000f8010ff */
[----:B------:R-:W-:Y:S02]  /*0420*/  LEA.HI.X R37, R12, UR5, R13, 0x2, P0 ;  /* 0x000000050c257c11 */ /* 0x000fe400080f140d */
[-C--:B------:R-:W-:Y:S02]  /*0430*/  FSETP.NAN.AND P0, PT, R10, R10.reuse, PT ;  /* 0x0000000a0a00720b */ /* 0x080fe40003f08000 */
[----:B------:R-:W-:Y:S01]  /*0440*/  FSETP.GEU.AND P1, PT, R14, R10, PT ;  /* 0x0000000a0e00720b */ /* 0x000fe20003f2e000 */
[----:B------:R-:W-:-:S10]  /*0450*/  IMAD.IADD R17, R29, 0x1, R30 ;  /* 0x000000011d117824 */ /* 0x000fd400078e021e */
[----:B------:R-:W-:Y:S02]  /*0460*/  @!P0 SEL R10, R10, R14, !P1 ;  /* 0x0000000e0a0a8207 */ /* 0x000fe40004800000 */
[-C--:B------:R-:W-:Y:S01]  /*0470*/  FSETP.NAN.AND P0, PT, R11, R11.reuse, PT ;  /* 0x0000000b0b00720b */ /* 0x080fe20003f08000 */
[----:B------:R-:W-:Y:S01]  /*0480*/  IMAD.WIDE R16, R17, 0x4, R6 ;  /* 0x0000000411107825 */ /* 0x000fe200078e0206 */
[----:B------:R-:W-:Y:S02]  /*0490*/  P2R R26, PR, RZ, 0x2 ;  /* 0x00000002ff1a7803 */ /* 0x000fe40000000000 */
[----:B------:R-:W-:-:S09]  /*04a0*/  FSETP.GEU.AND P1, PT, R15, R11, PT ;  /* 0x0000000b0f00720b */ /* 0x000fd20003f2e000 */
[----:B------:R-:W-:Y:S02]  /*04b0*/  @!P0 SEL R11, R11, R15, !P1 ;  /* 0x0000000f0b0b8207 */ /* 0x000fe40004800000 */
[----:B------:R1:W2:Y:S01]  /*04c0*/  LDG.E.128 R12, desc[UR6][R16.64] ;  /* 0x00000006100c7981 */ /* 0x0002a2000c1e1d00 */
[----:B------:R-:W-:Y:S01]  /*04d0*/  P2R R27, PR, RZ, 0x2 ;  /* 0x00000002ff1b7803 */ /* 0x000fe20000000000 */
[----:B-1----:R-:W-:-:S04]  /*04e0*/  IMAD.IADD R17, R25, 0x1, R34 ;  /* 0x0000000119117824 */ /* 0x002fc800078e0222 */
[----:B------:R-:W-:-:S06]  /*04f0*/  IMAD.WIDE R16, R17, 0x4, R6 ;  /* 0x0000000411107825 */ /* 0x000fcc00078e0206 */
[----:B------:R-:W3:Y:S01]  /*0500*/  LDG.E.128 R16, desc[UR6][R16.64] ;  /* 0x0000000610107981 */ /* 0x000ee2000c1e1d00 */
[-C--:B--2---:R-:W-:Y:S02]  /*0510*/  FSETP.NAN.AND P0, PT, R15, R15.reuse, PT ;  /* 0x0000000f0f00720b */ /* 0x084fe40003f08000 */
[----:B------:R-:W-:-:S11]  /*0520*/  FSETP.GEU.AND P1, PT, R11, R15, PT ;  /* 0x0000000f0b00720b */ /* 0x000fd60003f2e000 */
[----:B------:R-:W-:Y:S02]  /*0530*/  @!P0 SEL R15, R15, R11, !P1 ;  /* 0x0000000b0f0f8207 */ /* 0x000fe40004800000 */
[-C--:B------:R-:W-:Y:S02]  /*0540*/  FSETP.NAN.AND P0, PT, R14, R14.reuse, PT ;  /* 0x0000000e0e00720b */ /* 0x080fe40003f08000 */
[----:B------:R-:W-:Y:S02]  /*0550*/  P2R R28, PR, RZ, 0x2 ;  /* 0x00000002ff1c7803 */ /* 0x000fe40000000000 */
[----:B------:R-:W-:-:S09]  /*0560*/  FSETP.GEU.AND P1, PT, R10, R14, PT ;  /* 0x0000000e0a00720b */ /* 0x000fd20003f2e000 */
        /* <DEDUP_REMOVED lines=9> */
[----:B------:R-:W3:Y:S01]  /*0600*/  LDG.E.128 R8, desc[UR6][R36.64+0x100] ;  /* 0x0001000624087981 */ /* 0x000ee2000c1e1d00 */
[----:B------:R-:W-:Y:S02]  /*0610*/  P2R R32, PR, RZ, 0x2 ;  /* 0x00000002ff207803 */ /* 0x000fe40000000000 */
[C---:B---3--:R-:W-:Y:S02]  /*0620*/  FSETP.GT.AND P1, PT, R9.reuse, R17, PT ;  /* 0x000000110900720b */ /* 0x048fe40003f24000 */
[----:B------:R-:W-:Y:S02]  /*0630*/  FSETP.NAN.AND P0, PT, R9, R9, PT ;  /* 0x000000090900720b */ /* 0x000fe40003f08000 */
[----:B------:R-:W-:-:S09]  /*0640*/  P2R R33, PR, RZ, 0x2 ;  /* 0x00000002ff217803 */ /* 0x000fd20000000000 */
[----:B------:R-:W-:Y:S02]  /*0650*/  @!P1 SEL R9, R9, R17, P0 ;  /* 0x0000001109099207 */ /* 0x000fe40000000000 */
[C---:B------:R-:W-:Y:S02]  /*0660*/  FSETP.GT.AND P1, PT, R10.reuse, R18, PT ;  /* 0x000000120a00720b */ /* 0x040fe40003f24000 */
[----:B------:R-:W-:Y:S02]  /*0670*/  FSETP.NAN.AND P0, PT, R10, R10, PT ;  /* 0x0000000a0a00720b */ /* 0x000fe40003f08000 */
[----:B------:R-:W-:-:S09]  /*0680*/  P2R R34, PR, RZ, 0x2 ;  /* 0x00000002ff227803 */ /* 0x000fd20000000000 */
[----:B------:R-:W-:Y:S02]  /*0690*/  @!P1 SEL R10, R10, R18, P0 ;  /* 0x000000120a0a9207 */ /* 0x000fe40000000000 */
[C---:B------:R-:W-:Y:S02]  /*06a0*/  FSETP.GT.AND P1, PT, R11.reuse, R19, PT ;  /* 0x000000130b00720b */ /* 0x040fe40003f24000 */
[----:B------:R-:W-:Y:S02]  /*06b0*/  FSETP.NAN.AND P0, PT, R11, R11, PT ;  /* 0x0000000b0b00720b */ /* 0x000fe40003f08000 */
[----:B------:R-:W-:-:S09]  /*06c0*/  P2R R35, PR, RZ, 0x2 ;  /* 0x00000002ff237803 */ /* 0x000fd20000000000 */
[----:B------:R-:W-:Y:S02]  /*06d0*/  @!P1 SEL R11, R11, R19, P0 ;  /* 0x000000130b0b9207 */ /* 0x000fe40000000000 */
[C---:B------:R-:W-:Y:S01]  /*06e0*/  FSETP.GT.AND P1, PT, R8.reuse, R16, PT ;  /* 0x000000100800720b */ /* 0x040fe20003f24000 */
[----:B------:R-:W-:Y:S01]  /*06f0*/  IMAD.IADD R17, R25, 0x1, R22 ;  /* 0x0000000119117824 */ /* 0x000fe200078e0216 */
[----:B------:R-:W-:-:S11]  /*0700*/  FSETP.NAN.AND P0, PT, R8, R8, PT ;  /* 0x000000080800720b */ /* 0x000fd60003f08000 */
[----:B------:R-:W-:Y:S01]  /*0710*/  @!P1 SEL R8, R8, R16, P0 ;  /* 0x0000001008089207 */ /* 0x000fe20000000000 */
[----:B------:R-:W-:-:S06]  /*0720*/  IMAD.WIDE R16, R17, 0x4, R6 ;  /* 0x0000000411107825 */ /* 0x000fcc00078e0206 */
[----:B------:R-:W2:Y:S01]  /*0730*/  LDG.E.128 R16, desc[UR6][R16.64] ;  /* 0x0000000610107981 */ /* 0x000ea2000c1e1d00 */
[----:B------:R-:W-:Y:S02]  /*0740*/  P2R R36, PR, RZ, 0x2 ;  /* 0x00000002ff247803 */ /* 0x000fe40000000000 */
[----:B------:R-:W-:Y:S02]  /*0750*/  P2R R24, PR, RZ, 0x4 ;  /* 0x00000004ff187803 */ /* 0x000fe40000000000 */
[----:B------:R-:W-:Y:S02]  /*0760*/  P2R R4, PR, RZ, 0x20 ;  /* 0x00000020ff047803 */ /* 0x000fe40000000000 */
[-C--:B--2---:R-:W-:Y:S02]  /*0770*/  FSETP.NAN.AND P0, PT, R19, R19.reuse, PT ;  /* 0x000000131300720b */ /* 0x084fe40003f08000 */
[----:B------:R-:W-:-:S04]  /*0780*/  FSETP.GEU.AND P1, PT, R11, R19, PT ;  /* 0x000000130b00720b */ /* 0x000fc80003f2e000 */
[----:B------:R-:W-:-:S07]  /*0790*/  P2R R22, PR, RZ, 0x2 ;  /* 0x00000002ff167803 */ /* 0x000fce0000000000 */
[----:B------:R-:W-:Y:S02]  /*07a0*/  @!P0 SEL R19, R19, R11, !P1 ;  /* 0x0000000b13138207 */ /* 0x000fe40004800000 */
[-C--:B------:R-:W-:Y:S02]  /*07b0*/  FSETP.NAN.AND P1, PT, R18, R18.reuse, PT ;  /* 0x000000121200720b */ /* 0x080fe40003f28000 */
[----:B------:R-:W-:-:S11]  /*07c0*/  FSETP.GEU.AND P0, PT, R10, R18, PT ;  /* 0x000000120a00720b */ /* 0x000fd60003f0e000 */
[----:B------:R-:W-:Y:S02]  /*07d0*/  @!P1 SEL R18, R18, R10, !P0 ;  /* 0x0000000a12129207 */ /* 0x000fe40004000000 */
[----:B------:R-:W-:Y:S02]  /*07e0*/  P2R R10, PR, RZ, 0x1 ;  /* 0x00000001ff0a7803 */ /* 0x000fe40000000000 */
[----:B------:R-:W-:-:S04]  /*07f0*/  ISETP.NE.AND P0, PT, R22, RZ, PT ;  /* 0x000000ff1600720c */ /* 0x000fc80003f05270 */
        /* <DEDUP_REMOVED lines=15> */
[----:B------:R-:W-:Y:S01]  /*08f0*/  ISETP.NE.AND P0, PT, R5, RZ, PT ;  /* 0x000000ff0500720c */ /* 0x000fe20003f05270 */
[----:B------:R-:W-:-:S04]  /*0900*/  IMAD.IADD R5, R25, 0x1, R30 ;  /* 0x0000000119057824 */ /* 0x000fc800078e021e */
[----:B------:R-:W-:-:S06]  /*0910*/  IMAD.WIDE R4, R5, 0x4, R6 ;  /* 0x0000000405047825 */ /* 0x000fcc00078e0206 */
[----:B------:R-:W2:Y:S01]  /*0920*/  LDG.E.128 R4, desc[UR6][R4.64] ;  /* 0x0000000604047981 */ /* 0x000ea2000c1e1d00 */
[-C--:B------:R-:W-:Y:S02]  /*0930*/  FSETP.NAN.AND P2, PT, R17, R17.reuse, PT ;  /* 0x000000111100720b */ /* 0x080fe40003f48000 */
[----:B------:R-:W-:Y:S02]  /*0940*/  P2R R21, PR, RZ, 0x8 ;  /* 0x00000008ff157803 */ /* 0x000fe40000000000 */
[----:B------:R-:W-:Y:S02]  /*0950*/  FSETP.NAN.AND P3, PT, R16, R16, PT ;  /* 0x000000101000720b */ /* 0x000fe40003f68000 */
[----:B------:R-:W-:Y:S02]  /*0960*/  P2R R20, PR, RZ, 0x10 ;  /* 0x00000010ff147803 */ /* 0x000fe40000000000 */
[----:B------:R-:W-:Y:S02]  /*0970*/  FSETP.GEU.AND P1, PT, R9, R17, PT ;  /* 0x000000110900720b */ /* 0x000fe40003f2e000 */
[----:B------:R-:W-:-:S03]  /*0980*/  P2R R37, PR, RZ, 0x1 ;  /* 0x00000001ff257803 */ /* 0x000fc60000000000 */
[----:B------:R-:W-:Y:S02]  /*0990*/  @!P2 SEL R17, R17, R9, !P1 ;  /* 0x000000091111a207 */ /* 0x000fe40004800000 */
[----:B------:R-:W-:Y:S02]  /*09a0*/  FSETP.GEU.AND P2, PT, R8, R16, PT ;  /* 0x000000100800720b */ /* 0x000fe40003f4e000 */
[----:B------:R-:W-:Y:S02]  /*09b0*/  ISETP.NE.AND P0, PT, R20, RZ, PT ;  /* 0x000000ff1400720c */ /* 0x000fe40003f05270 */
[----:B------:R-:W-:Y:S02]  /*09c0*/  @!P3 SEL R16, R16, R8, !P2 ;  /* 0x000000081010b207 */ /* 0x000fe40005000000 */
[----:B------:R-:W-:Y:S02]  /*09d0*/  P2R R20, PR, RZ, 0x1 ;  /* 0x00000001ff147803 */ /* 0x000fe40000000000 */
[----:B------:R-:W-:-:S04]  /*09e0*/  ISETP.NE.AND P0, PT, R21, RZ, PT ;  /* 0x000000ff1500720c */ /* 0x000fc80003f05270 */
[----:B------:R-:W-:Y:S02]  /*09f0*/  P2R R21, PR, RZ, 0x1 ;  /* 0x00000001ff157803 */ /* 0x000fe40000000000 */
        /* <DEDUP_REMOVED lines=8> */
[----:B------:R-:W1:Y:S01]  /*0a80*/  S2UR UR5, SR_CgaCtaId ;  /* 0x00000000000579c3 */ /* 0x000e620000008800 */
[----:B------:R-:W-:Y:S01]  /*0a90*/  UMOV UR4, 0x400 ;  /* 0x0000040000047882 */ /* 0x000fe20000000000 */
[----:B------:R-:W-:Y:S01]  /*0aa0*/  IMAD.SHL.U32 R0, R0, 0x4, RZ ;  /* 0x0000000400007824 */ /* 0x000fe200078e00ff */
[----:B-1----:R-:W-:-:S04]  /*0ab0*/  UPRMT UR4, UR5, 0x654, UR4 ;  /* 0x0000065405047896 */ /* 0x002fc80008000004 */
[----:B------:R-:W-:-:S04]  /*0ac0*/  LOP3.LUT R0, R0, 0x1fc, RZ, 0xc0, !PT ;  /* 0x000001fc00007812 */ /* 0x000fc800078ec0ff */
[----:B------:R-:W-:Y:S02]  /*0ad0*/  LEA R30, R0, UR4, 0x2 ;  /* 0x00000004001e7c11 */ /* 0x000fe4000f8e10ff */
[-C--:B--2---:R-:W-:Y:S02]  /*0ae0*/  FSETP.NAN.AND P4, PT, R7, R7.reuse, PT ;  /* 0x000000070700720b */ /* 0x084fe40003f88000 */
[----:B------:R-:W-:Y:S02]  /*0af0*/  FSETP.NAN.AND P5, PT, R6, R6, PT ;  /* 0x000000060600720b */ /* 0x000fe40003fa8000 */
[----:B------:R-:W-:Y:S02]  /*0b00*/  FSETP.GEU.AND P3, PT, R19, R7, PT ;  /* 0x000000071300720b */ /* 0x000fe40003f6e000 */
[----:B------:R-:W-:Y:S02]  /*0b10*/  FSETP.NAN.AND P6, PT, R5, R5, PT ;  /* 0x000000050500720b */ /* 0x000fe40003fc8000 */
[----:B------:R-:W-:-:S05]  /*0b20*/  FSETP.NAN.AND P0, PT, R4, R4, PT ;  /* 0x000000040400720b */ /* 0x000fca0003f08000 */
[----:B------:R-:W-:Y:S02]  /*0b30*/  @!P4 SEL R7, R7, R19, !P3 ;  /* 0x000000130707c207 */ /* 0x000fe40005800000 */
[----:B------:R-:W-:-:S04]  /*0b40*/  FSETP.GEU.AND P4, PT, R18, R6, PT ;  /* 0x000000061200720b */ /* 0x000fc80003f8e000 */
[----:B------:R-:W-:Y:S02]  /*0b50*/  @!P5 SEL R6, R6, R18, !P4 ;  /* 0x000000120606d207 */ /* 0x000fe40006000000 */
[----:B------:R-:W-:-:S04]  /*0b60*/  FSETP.GEU.AND P5, PT, R17, R5, PT ;  /* 0x000000051100720b */ /* 0x000fc80003fae000 */
[----:B------:R-:W-:Y:S02]  /*0b70*/  @!P6 SEL R5, R5, R17, !P5 ;  /* 0x000000110505e207 */ /* 0x000fe40006800000 */
[----:B------:R-:W-:-:S04]  /*0b80*/  FSETP.GEU.AND P6, PT, R16, R4, PT ;  /* 0x000000041000720b */ /* 0x000fc80003fce000 */
[----:B------:R-:W-:Y:S02]  /*0b90*/  @!P0 SEL R4, R4, R16, !P6 ;  /* 0x0000001004048207 */ /* 0x000fe40007000000 */
[----:B------:R-:W-:-:S04]  /*0ba0*/  ISETP.NE.AND P0, PT, R21, RZ, PT ;  /* 0x000000ff1500720c */ /* 0x000fc80003f05270 */
[----:B------:R-:W-:Y:S02]  /*0bb0*/  SEL R8, RZ, 0x1, !P0 ;  /* 0x00000001ff087807 */ /* 0x000fe40004000000 */
        /* <DEDUP_REMOVED lines=11> */
[----:B------:R-:W-:Y:S02]  /*0c70*/  SEL R8, R8, 0x2, P0 ;  /* 0x0000000208087807 */ /* 0x000fe40000000000 */
[----:B------:R-:W-:-:S04]  /*0c80*/  ISETP.NE.AND P0, PT, R24, RZ, PT ;  /* 0x000000ff1800720c */ /* 0x000fc80003f05270 */
[----:B------:R-:W-:Y:S02]  /*0c90*/  SEL R16, R16, 0x2, P0 ;  /* 0x0000000210107807 */ /* 0x000fe40000000000 */
[----:B------:R-:W-:-:S04]  /*0ca0*/  ISETP.NE.AND P0, PT, R26, RZ, PT ;  /* 0x000000ff1a00720c */ /* 0x000fc80003f05270 */
[----:B------:R-:W-:Y:S02]  /*0cb0*/  SEL R18, R18, 0x2, P0 ;  /* 0x0000000212127807 */ /* 0x000fe40000000000 */
[----:B------:R-:W-:Y:S02]  /*0cc0*/  ISETP.NE.AND P0, PT, R22, RZ, PT ;  /* 0x000000ff1600720c */ /* 0x000fe40003f05270 */
[----:B------:R-:W-:Y:S01]  /*0cd0*/  SEL R21, R18, 0x3, P1 ;  /* 0x0000000312157807 */ /* 0x000fe20000800000 */
[----:B------:R-:W1:Y:S01]  /*0ce0*/  LDC.64 R22, c[0x0][0x218] ;  /* 0x00008600ff167b82 */ /* 0x000e620000000a00 */
[----:B------:R-:W-:Y:S02]  /*0cf0*/  SEL R17, R17, 0x2, P0 ;  /* 0x0000000211117807 */ /* 0x000fe40000000000 */
[----:B------:R-:W-:-:S04]  /*0d00*/  ISETP.NE.AND P1, PT, R29, RZ, PT ;  /* 0x000000ff1d00720c */ /* 0x000fc80003f25270 */
[----:B------:R-:W-:Y:S02]  /*0d10*/  SEL R26, R17, 0x3, P1 ;  /* 0x00000003111a7807 */ /* 0x000fe40000800000 */
[----:B------:R-:W-:-:S04]  /*0d20*/  ISETP.NE.AND P1, PT, R31, RZ, PT ;  /* 0x000000ff1f00720c */ /* 0x000fc80003f25270 */
[----:B------:R-:W-:Y:S02]  /*0d30*/  SEL R24, R16, 0x3, P1 ;  /* 0x0000000310187807 */ /* 0x000fe40000800000 */
[----:B------:R-:W-:-:S04]  /*0d40*/  ISETP.NE.AND P1, PT, R32, RZ, PT ;  /* 0x000000ff2000720c */ /* 0x000fc80003f25270 */
[----:B------:R-:W-:Y:S02]  /*0d50*/  SEL R27, R8, 0x3, P1 ;  /* 0x00000003081b7807 */ /* 0x000fe40000800000 */
[----:B------:R-:W2:Y:S01]  /*0d60*/  S2R R8, SR_TID.X ;  /* 0x0000000000087919 */ /* 0x000ea20000002100 */
[----:B------:R-:W-:Y:S01]  /*0d70*/  ISETP.NE.AND P0, PT, R11, RZ, PT ;  /* 0x000000ff0b00720c */ /* 0x000fe20003f05270 */
[----:B--2---:R-:W-:-:S05]  /*0d80*/  IMAD.SHL.U32 R8, R8, 0x8, RZ ;  /* 0x0000000808087824 */ /* 0x004fca00078e00ff */
[----:B------:R-:W-:-:S04]  /*0d90*/  LOP3.LUT R8, R8, 0x3f8, RZ, 0xc0, !PT ;  /* 0x000003f808087812 */ /* 0x000fc800078ec0ff */
[----:B------:R-:W-:Y:S01]  /*0da0*/  LEA R29, R8, UR4, 0x2 ;  /* 0x00000004081d7c11 */ /* 0x000fe2000f8e10ff */
[----:B------:R-:W-:-:S04]  /*0db0*/  ULDC.64 UR4, c[0x0][0x218] ;  /* 0x0000860000047ab9 */ /* 0x000fc80000000a00 */
[----:B------:R-:W-:Y:S04]  /*0dc0*/  STS.128 [R29], R12 ;  /* 0x0000000c1d007388 */ /* 0x000fe80000000c00 */
[----:B------:R2:W-:Y:S01]  /*0dd0*/  STS.128 [R29+0x10], R4 ;  /* 0x000010041d007388 */ /* 0x0005e20000000c00 */
[----:B------:R-:W-:Y:S01]  /*0de0*/  SEL R19, R19, 0x2, P0 ;  /* 0x0000000213137807 */ /* 0x000fe20000000000 */
[----:B------:R-:W-:Y:S01]  /*0df0*/  BAR.SYNC.DEFER_BLOCKING 0x0 ;  /* 0x0000000000007b1d */ /* 0x000fe20000010000 */
[----:B------:R-:W-:Y:S02]  /*0e00*/  ISETP.NE.AND P0, PT, R10, RZ, PT ;  /* 0x000000ff0a00720c */ /* 0x000fe40003f05270 */
[----:B------:R-:W-:Y:S02]  /*0e10*/  ISETP.NE.AND P1, PT, R9, RZ, PT ;  /* 0x000000ff0900720c */ /* 0x000fe40003f25270 */
[----:B------:R-:W-:-:S02]  /*0e20*/  SEL R25, R19, 0x3, P3 ;  /* 0x0000000313197807 */ /* 0x000fc40001800000 */
[----:B------:R-:W-:Y:S01]  /*0e30*/  SEL R20, R20, 0x2, P0 ;  /* 0x0000000214147807 */ /* 0x000fe20000000000 */
[----:B------:R-:W3:Y:S04]  /*0e40*/  LDS.128 R8, [R30] ;  /* 0x000000001e087984 */ /* 0x000ee80000000c00 */
[----:B------:R-:W4:Y:S01]  /*0e50*/  LDS.128 R16, [R30+0x800] ;  /* 0x000800001e107984 */ /* 0x000f220000000c00 */
[----:B------:R-:W-:Y:S02]  /*0e60*/  ISETP.NE.AND P0, PT, R36, RZ, PT ;  /* 0x000000ff2400720c */ /* 0x000fe40003f05270 */
[----:B------:R-:W-:Y:S02]  /*0e70*/  ISETP.NE.AND P3, PT, R33, RZ, PT ;  /* 0x000000ff2100720c */ /* 0x000fe40003f65270 */
[----:B------:R-:W-:-:S02]  /*0e80*/  PRMT R21, R26, 0x3340, R21 ;  /* 0x000033401a157816 */ /* 0x000fc40000000015 */
[----:B------:R-:W-:Y:S02]  /*0e90*/  SEL R28, R20, 0x3, P4 ;  /* 0x00000003141c7807 */ /* 0x000fe40002000000 */
[----:B------:R-:W-:Y:S02]  /*0ea0*/  SEL R26, RZ, 0x1, !P3 ;  /* 0x00000001ff1a7807 */ /* 0x000fe40005800000 */
[----:B------:R-:W-:Y:S02]  /*0eb0*/  SEL R20, RZ, 0x1, !P0 ;  /* 0x00000001ff147807 */ /* 0x000fe40004000000 */
[----:B------:R-:W-:Y:S02]  /*0ec0*/  SEL R26, R26, 0x2, P1 ;  /* 0x000000021a1a7807 */ /* 0x000fe40000800000 */
[----:B------:R-:W-:Y:S02]  /*0ed0*/  SEL R20, R20, 0x2, P2 ;  /* 0x0000000214147807 */ /* 0x000fe40001000000 */
[----:B--2---:R-:W-:-:S02]  /*0ee0*/  LOP3.LUT R5, R3, R0, RZ, 0xfc, !PT ;  /* 0x0000000003057212 */ /* 0x004fc400078efcff */
[----:B------:R-:W-:Y:S02]  /*0ef0*/  SEL R26, R26, 0x3, P5 ;  /* 0x000000031a1a7807 */ /* 0x000fe40002800000 */
[----:B------:R-:W-:Y:S02]  /*0f00*/  SEL R7, R20, 0x3, P6 ;  /* 0x0000000314077807 */ /* 0x000fe40003000000 */
[----:B------:R-:W-:Y:S02]  /*0f10*/  SHF.R.S32.HI R0, RZ, 0x1f, R3 ;  /* 0x0000001fff007819 */ /* 0x000fe40000011403 */
[----:B------:R-:W-:Y:S02]  /*0f20*/  LEA R4, P0, R5, UR4, 0x2 ;  /* 0x0000000405047c11 */ /* 0x000fe4000f8010ff */
[----:B------:R-:W-:Y:S02]  /*0f30*/  PRMT R24, R27, 0x3340, R24 ;  /* 0x000033401b187816 */ /* 0x000fe40000000018 */
[----:B------:R-:W-:-:S02]  /*0f40*/  PRMT R25, R28, 0x3340, R25 ;  /* 0x000033401c197816 */ /* 0x000fc40000000019 */
[----:B------:R-:W-:Y:S02]  /*0f50*/  IADD3 R6, P1, R2, UR8, RZ ;  /* 0x0000000802067c10 */ /* 0x000fe4000ff3e0ff */
[----:B------:R-:W-:Y:S01]  /*0f60*/  PRMT R26, R7, 0x3340, R26 ;  /* 0x00003340071a7816 */ /* 0x000fe2000000001a */
[C---:B-1----:R-:W-:Y:S01]  /*0f70*/  IMAD.WIDE R22, R5.reuse, 0x4, R22 ;  /* 0x0000000405167825 */ /* 0x042fe200078e0216 */
[----:B------:R-:W-:Y:S02]  /*0f80*/  LEA.HI.X R5, R5, UR5, R0, 0x2, P0 ;  /* 0x0000000505057c11 */ /* 0x000fe400080f1400 */
[----:B------:R-:W-:Y:S02]  /*0f90*/  LEA.HI.X.SX32 R7, R2, UR9, 0x1, P1 ;  /* 0x0000000902077c11 */ /* 0x000fe400088f0eff */
[----:B------:R-:W-:Y:S02]  /*0fa0*/  PRMT R24, R24, 0x5410, R21 ;  /* 0x0000541018187816 */ /* 0x000fe40000000015 */
[----:B------:R-:W-:Y:S01]  /*0fb0*/  PRMT R25, R26, 0x5410, R25 ;  /* 0x000054101a197816 */ /* 0x000fe20000000019 */
[----:B---3--:R-:W-:Y:S04]  /*0fc0*/  STG.E.128 desc[UR6][R22.64], R8 ;  /* 0x0000000816007986 */ /* 0x008fe8000c101d06 */
[----:B----4-:R-:W-:Y:S04]  /*0fd0*/  STG.E.128 desc[UR6][R4.64+0x800], R16 ;  /* 0x0008001004007986 */ /* 0x010fe8000c101d06 */
[----:B------:R-:W-:Y:S01]  /*0fe0*/  STG.E.64 desc[UR6][R6.64], R24 ;  /* 0x0000001806007986 */ /* 0x000fe2000c101b06 */
[----:B------:R-:W-:Y:S05]  /*0ff0*/  EXIT ;  /* 0x000000000000794d */ /* 0x000fea0003800000 */
.L_x_0:
[----:B------:R-:W-:-:S00]  /*1000*/  BRA `(.L_x_0) ;  /* 0xfffffffc00fc7947 */ /* 0x000fc0000383ffff */
[----:B------:R-:W-:-:S00]  /*1010*/  NOP ;  /* 0x0000000000007918 */ /* 0x000fc00000000000 */
        /* <DEDUP_REMOVED lines=14> */
.L_x_1:


//--------------------- .nv.shared.triton_poi_fused_max_pool2d_with_indices_9 --------------------------
	.section	.nv.shared.triton_poi_fused_max_pool2d_with_indices_9,"aw",@nobits
	.sectionflags	@""
	.align	16
	.zero		1024


//--------------------- .nv.constant0.triton_poi_fused_max_pool2d_with_indices_9 --------------------------
	.section	.nv.constant0.triton_poi_fused_max_pool2d_with_indices_9,"a",@progbits
	.sectionflags	@""
	.align	4
.nv.constant0.triton_poi_fused_max_pool2d_with_indices_9:
	.zero		556
